	.headerflags	@"EF_CUDA_TEXMODE_UNIFIED EF_CUDA_64BIT_ADDRESS EF_CUDA_ACCELERATORS EF_CUDA_SM90 EF_CUDA_VIRTUAL_SM(EF_CUDA_SM90)"
	.elftype	@"ET_EXEC"


//--------------------- .nv.info                  --------------------------
	.section	.nv.info,"",@"SHT_CUDA_INFO"
	.align	4


	//----- nvinfo : EIATTR_REGCOUNT
	.align		4
        /*0000*/ 	.byte	0x04, 0x2f
        /*0002*/ 	.short	(.L_3 - .L_2)
	.align		4
.L_2:
        /*0004*/ 	.word	index@(triton_poi_fused__native_batch_norm_legit_no_training_hardtanh_7)
        /*0008*/ 	.word	0x00000026


	//----- nvinfo : EIATTR_MIN_STACK_SIZE
	.align		4
.L_3:
        /*000c*/ 	.byte	0x04, 0x12
        /*000e*/ 	.short	(.L_5 - .L_4)
	.align		4
.L_4:
        /*0010*/ 	.word	index@(triton_poi_fused__native_batch_norm_legit_no_training_hardtanh_7)
        /*0014*/ 	.word	0x00000000


	//----- nvinfo : EIATTR_FRAME_SIZE
	.align		4
.L_5:
        /*0018*/ 	.byte	0x04, 0x11
        /*001a*/ 	.short	(.L_7 - .L_6)
	.align		4
.L_6:
        /*001c*/ 	.word	index@(triton_poi_fused__native_batch_norm_legit_no_training_hardtanh_7)
        /*0020*/ 	.word	0x00000000


	//----- nvinfo : EIATTR_MIN_STACK_SIZE
	.align		4
.L_7:
        /*0024*/ 	.byte	0x04, 0x12
        /*0026*/ 	.short	(.L_9 - .L_8)
	.align		4
.L_8:
        /*0028*/ 	.word	index@(triton_poi_fused__native_batch_norm_legit_no_training_hardtanh_7)
        /*002c*/ 	.word	0x00000000
.L_9:


//--------------------- .nv.info.triton_poi_fused__native_batch_norm_legit_no_training_hardtanh_7 --------------------------
	.section	.nv.info.triton_poi_fused__native_batch_norm_legit_no_training_hardtanh_7,"",@"SHT_CUDA_INFO"
	.sectionflags	@""
	.align	4


	//----- nvinfo : EIATTR_CUDA_API_VERSION
	.align		4
        /*0000*/ 	.byte	0x04, 0x37
        /*0002*/ 	.short	(.L_11 - .L_10)
.L_10:
        /*0004*/ 	.word	0x0000007c


	//----- nvinfo : EIATTR_KPARAM_INFO
	.align		4
.L_11:
        /*0008*/ 	.byte	0x04, 0x17
        /*000a*/ 	.short	(.L_13 - .L_12)
.L_12:
        /*000c*/ 	.word	0x00000000
        /*0010*/ 	.short	0x0006
        /*0012*/ 	.short	0x0030
        /*0014*/ 	.byte	0x00, 0xf0, 0x11, 0x00


	//----- nvinfo : EIATTR_KPARAM_INFO
	.align		4
.L_13:
        /*0018*/ 	.byte	0x04, 0x17
        /*001a*/ 	.short	(.L_15 - .L_14)
.L_14:
        /*001c*/ 	.word	0x00000000
        /*0020*/ 	.short	0x0005
        /*0022*/ 	.short	0x0028
        /*0024*/ 	.byte	0x00, 0xf4, 0x21, 0x00


	//----- nvinfo : EIATTR_KPARAM_INFO
	.align		4
.L_15:
        /*0028*/ 	.byte	0x04, 0x17
        /*002a*/ 	.short	(.L_17 - .L_16)
.L_16:
        /*002c*/ 	.word	0x00000000
        /*0030*/ 	.short	0x0004
        /*0032*/ 	.short	0x0020
        /*0034*/ 	.byte	0x00, 0xf4, 0x21, 0x00


	//----- nvinfo : EIATTR_KPARAM_INFO
	.align		4
.L_17:
        /*0038*/ 	.byte	0x04, 0x17
        /*003a*/ 	.short	(.L_19 - .L_18)
.L_18:
        /*003c*/ 	.word	0x00000000
        /*0040*/ 	.short	0x0003
        /*0042*/ 	.short	0x0018
        /*0044*/ 	.byte	0x00, 0xf4, 0x21, 0x00


	//----- nvinfo : EIATTR_KPARAM_INFO
	.align		4
.L_19:
        /*0048*/ 	.byte	0x04, 0x17
        /*004a*/ 	.short	(.L_21 - .L_20)
.L_20:
        /*004c*/ 	.word	0x00000000
        /*0050*/ 	.short	0x0002
        /*0052*/ 	.short	0x0010
        /*0054*/ 	.byte	0x00, 0xf4, 0x21, 0x00


	//----- nvinfo : EIATTR_KPARAM_INFO
	.align		4
.L_21:
        /*0058*/ 	.byte	0x04, 0x17
        /*005a*/ 	.short	(.L_23 - .L_22)
.L_22:
        /*005c*/ 	.word	0x00000000
        /*0060*/ 	.short	0x0001
        /*0062*/ 	.short	0x0008
        /*0064*/ 	.byte	0x00, 0xf4, 0x21, 0x00


	//----- nvinfo : EIATTR_KPARAM_INFO
	.align		4
.L_23:
        /*0068*/ 	.byte	0x04, 0x17
        /*006a*/ 	.short	(.L_25 - .L_24)
.L_24:
        /*006c*/ 	.word	0x00000000
        /*0070*/ 	.short	0x0000
        /*0072*/ 	.short	0x0000
        /*0074*/ 	.byte	0x00, 0xf4, 0x21, 0x00


	//----- nvinfo : EIATTR_SPARSE_MMA_MASK
	.align		4
.L_25:
        /*0078*/ 	.byte	0x03, 0x50
        /*007a*/ 	.short	0x0000


	//----- nvinfo : EIATTR_MAXREG_COUNT
	.align		4
        /*007c*/ 	.byte	0x03, 0x1b
        /*007e*/ 	.short	0x00ff


	//----- nvinfo : EIATTR_EXIT_INSTR_OFFSETS
	.align		4
        /*0080*/ 	.byte	0x04, 0x1c
        /*0082*/ 	.short	(.L_27 - .L_26)


	//   ....[0]....
.L_26:
        /*0084*/ 	.word	0x00000bd0


	//----- nvinfo : EIATTR_REQNTID
	.align		4
.L_27:
        /*0088*/ 	.byte	0x04, 0x10
        /*008a*/ 	.short	(.L_29 - .L_28)
.L_28:
        /*008c*/ 	.word	0x00000080
        /*0090*/ 	.word	0x00000001
        /*0094*/ 	.word	0x00000001


	//----- nvinfo : EIATTR_CBANK_PARAM_SIZE
	.align		4
.L_29:
        /*0098*/ 	.byte	0x03, 0x19
        /*009a*/ 	.short	0x0034


	//----- nvinfo : EIATTR_PARAM_CBANK
	.align		4
        /*009c*/ 	.byte	0x04, 0x0a
        /*009e*/ 	.short	(.L_31 - .L_30)
	.align		4
.L_30:
        /*00a0*/ 	.word	index@(.nv.constant0.triton_poi_fused__native_batch_norm_legit_no_training_hardtanh_7)
        /*00a4*/ 	.short	0x0210
        /*00a6*/ 	.short	0x0034


	//----- nvinfo : EIATTR_SW_WAR
	.align		4
.L_31:
        /*00a8*/ 	.byte	0x04, 0x36
        /*00aa*/ 	.short	(.L_33 - .L_32)
.L_32:
        /*00ac*/ 	.word	0x00000008
.L_33:


//--------------------- .nv.callgraph             --------------------------
	.section	.nv.callgraph,"",@"SHT_CUDA_CALLGRAPH"
	.align	4
	.sectionentsize	8
	.align		4
        /*0000*/ 	.word	0x00000000
	.align		4
        /*0004*/ 	.word	0xffffffff
	.align		4
        /*0008*/ 	.word	0x00000000
	.align		4
        /*000c*/ 	.word	0xfffffffe
	.align		4
        /*0010*/ 	.word	0x00000000
	.align		4
        /*0014*/ 	.word	0xfffffffd
	.align		4
        /*0018*/ 	.word	0x00000000
	.align		4
        /*001c*/ 	.word	0xfffffffc


//--------------------- .nv.constant4             --------------------------
	.section	.nv.constant4,"a",@progbits
	.align	8
	.align		8
.nv.constant4:
        /*0000*/ 	.dword	_$_str
	.align		8
        /*0008*/ 	.dword	_$_str_$_2


//--------------------- .text.triton_poi_fused__native_batch_norm_legit_no_training_hardtanh_7 --------------------------
	.section	.text.triton_poi_fused__native_batch_norm_legit_no_training_hardtanh_7,"ax",@progbits
	.align	128
        .global         triton_poi_fused__native_batch_norm_legit_no_training_hardtanh_7
        .type           triton_poi_fused__native_batch_norm_legit_no_training_hardtanh_7,@function
        .size           triton_poi_fused__native_batch_norm_legit_no_training_hardtanh_7,(.L_x_1 - triton_poi_fused__native_batch_norm_legit_no_training_hardtanh_7)
        .other          triton_poi_fused__native_batch_norm_legit_no_training_hardtanh_7,@"STO_CUDA_ENTRY STV_DEFAULT"
triton_poi_fused__native_batch_norm_legit_no_training_hardtanh_7:
.text.triton_poi_fused__native_batch_norm_legit_no_training_hardtanh_7:
[----:B------:R-:W-:Y:S01]  /*0000*/  LDC R1, c[0x0][0x28] ;  /* 0x00000a00ff017b82 */ /* 0x000fe20000000800 */
[----:B------:R-:W1:Y:S07]  /*0010*/  S2R R0, SR_TID.X ;  /* 0x0000000000007919 */ /* 0x000e6e0000002100 */
[----:B------:R-:W2:Y:S01]  /*0020*/  LDC.64 R16, c[0x0][0x220] ;  /* 0x00008800ff107b82 */ /* 0x000ea20000000a00 */
[----:B------:R-:W-:Y:S01]  /*0030*/  ULDC.64 UR4, c[0x0][0x208] ;  /* 0x0000820000047ab9 */ /* 0x000fe20000000a00 */
[----:B------:R-:W3:Y:S06]  /*0040*/  S2R R3, SR_CTAID.X ;  /* 0x0000000000037919 */ /* 0x000eec0000002500 */
[----:B------:R-:W4:Y:S08]  /*0050*/  LDC.64 R20, c[0x0][0x218] ;  /* 0x00008600ff147b82 */ /* 0x000f300000000a00 */
[----:B------:R-:W5:Y:S08]  /*0060*/  LDC.64 R22, c[0x0][0x210] ;  /* 0x00008400ff167b82 */ /* 0x000f700000000a00 */
[----:B------:R-:W5:Y:S01]  /*0070*/  LDC.64 R32, c[0x0][0x230] ;  /* 0x00008c00ff207b82 */ /* 0x000f620000000a00 */
[----:B-1----:R-:W-:-:S04]  /*0080*/  SHF.L.U32 R0, R0, 0x2, RZ ;  /* 0x0000000200007819 */ /* 0x002fc800000006ff */
[----:B------:R-:W-:-:S04]  /*0090*/  LOP3.LUT R0, R0, 0x1fc, RZ, 0xc0, !PT ;  /* 0x000001fc00007812 */ /* 0x000fc800078ec0ff */
[----:B---3--:R-:W-:-:S05]  /*00a0*/  LEA R2, R3, R0, 0xa ;  /* 0x0000000003027211 */ /* 0x008fca00078e50ff */
[----:B------:R-:W-:-:S05]  /*00b0*/  IMAD.HI R0, R2, 0x38e38e39, RZ ;  /* 0x38e38e3902007827 */ /* 0x000fca00078e02ff */
[----:B------:R-:W-:-:S04]  /*00c0*/  SHF.R.U32.HI R3, RZ, 0x1f, R0 ;  /* 0x0000001fff037819 */ /* 0x000fc80000011600 */
[----:B------:R-:W-:-:S05]  /*00d0*/  LEA.HI.SX32 R3, R0, R3, 0x1c ;  /* 0x0000000300037211 */ /* 0x000fca00078fe2ff */
[----:B------:R-:W-:-:S04]  /*00e0*/  IMAD R19, R3, -0x48, R2 ;  /* 0xffffffb803137824 */ /* 0x000fc800078e0202 */
[----:B--2---:R-:W-:-:S06]  /*00f0*/  IMAD.WIDE R12, R19, 0x4, R16 ;  /* 0x00000004130c7825 */ /* 0x004fcc00078e0210 */
[----:B------:R-:W2:Y:S01]  /*0100*/  LDG.E.EL.128 R12, desc[UR4][R12.64] ;  /* 0x000000040c0c7981 */ /* 0x000ea2000c2e1d00 */
[----:B------:R-:W-:Y:S01]  /*0110*/  IADD3 R3, R2, 0x200, RZ ;  /* 0x0000020002037810 */ /* 0x000fe20007ffe0ff */
[----:B----4-:R-:W-:-:S04]  /*0120*/  IMAD.WIDE R8, R19, 0x4, R20 ;  /* 0x0000000413087825 */ /* 0x010fc800078e0214 */
[----:B------:R-:W-:Y:S02]  /*0130*/  IMAD.HI R0, R3, 0x38e38e39, RZ ;  /* 0x38e38e3903007827 */ /* 0x000fe400078e02ff */
[----:B------:R-:W3:Y:S02]  /*0140*/  LDG.E.EL.128 R8, desc[UR4][R8.64] ;  /* 0x0000000408087981 */ /* 0x000ee4000c2e1d00 */
[----:B-----5:R-:W-:Y:S01]  /*0150*/  IMAD.WIDE R22, R2, 0x4, R22 ;  /* 0x0000000402167825 */ /* 0x020fe200078e0216 */
[----:B------:R-:W-:-:S04]  /*0160*/  SHF.R.U32.HI R25, RZ, 0x1f, R0 ;  /* 0x0000001fff197819 */ /* 0x000fc80000011600 */
[----:B------:R-:W3:Y:S01]  /*0170*/  LDG.E.128 R4, desc[UR4][R22.64] ;  /* 0x0000000416047981 */ /* 0x000ee2000c1e1d00 */
[----:B------:R-:W-:-:S03]  /*0180*/  LEA.HI.SX32 R0, R0, R25, 0x1c ;  /* 0x0000001900007211 */ /* 0x000fc600078fe2ff */
[----:B------:R1:W4:Y:S02]  /*0190*/  LDG.E.128 R28, desc[UR4][R22.64+0x800] ;  /* 0x00080004161c7981 */ /* 0x000324000c1e1d00 */
[----:B------:R-:W-:-:S04]  /*01a0*/  IMAD R3, R0, -0x48, R3 ;  /* 0xffffffb800037824 */ /* 0x000fc800078e0203 */
[----:B------:R-:W-:Y:S01]  /*01b0*/  IMAD.WIDE R24, R3, 0x4, R20 ;  /* 0x0000000403187825 */ /* 0x000fe200078e0214 */
[----:B-1----:R-:W1:Y:S05]  /*01c0*/  LDC.64 R22, c[0x0][0x228] ;  /* 0x00008a00ff167b82 */ /* 0x002e6a0000000a00 */
[----:B------:R-:W4:Y:S01]  /*01d0*/  LDG.E.EL.128 R24, desc[UR4][R24.64] ;  /* 0x0000000418187981 */ /* 0x000f22000c2e1d00 */
[----:B------:R-:W-:Y:S01]  /*01e0*/  HFMA2.MMA R0, -RZ, RZ, 1.625, 0 ;  /* 0x3e800000ff007435 */ /* 0x000fe200000001ff */
[----:B-1----:R-:W-:-:S04]  /*01f0*/  IMAD.WIDE R34, R19, 0x4, R22 ;  /* 0x0000000413227825 */ /* 0x002fc800078e0216 */
[----:B--2---:R-:W-:Y:S01]  /*0200*/  FADD R18, R12, 9.9999997473787516356e-06 ;  /* 0x3727c5ac0c127421 */ /* 0x004fe20000000000 */
[----:B------:R-:W-:-:S05]  /*0210*/  FADD R20, R13, 9.9999997473787516356e-06 ;  /* 0x3727c5ac0d147421 */ /* 0x000fca0000000000 */
[----:B------:R-:W1:Y:S01]  /*0220*/  MUFU.SQRT R18, R18 ;  /* 0x0000001200127308 */ /* 0x000e620000002000 */
[----:B------:R-:W-:-:S07]  /*0230*/  FADD R14, R14, 9.9999997473787516356e-06 ;  /* 0x3727c5ac0e0e7421 */ /* 0x000fce0000000000 */
[----:B------:R-:W2:Y:S01]  /*0240*/  MUFU.SQRT R20, R20 ;  /* 0x0000001400147308 */ /* 0x000ea20000002000 */
[----:B------:R-:W-:-:S07]  /*0250*/  FADD R15, R15, 9.9999997473787516356e-06 ;  /* 0x3727c5ac0f0f7421 */ /* 0x000fce0000000000 */
[----:B------:R-:W5:Y:S01]  /*0260*/  MUFU.SQRT R12, R14 ;  /* 0x0000000e000c7308 */ /* 0x000f620000002000 */
[----:B-1----:R-:W-:-:S07]  /*0270*/  FSETP.GT.AND P6, PT, R18, 8.50705917302346158658e+37, PT ;  /* 0x7e8000001200780b */ /* 0x002fce0003fc4000 */
[----:B------:R-:W1:Y:S01]  /*0280*/  MUFU.SQRT R13, R15 ;  /* 0x0000000f000d7308 */ /* 0x000e620000002000 */
[----:B--2---:R-:W-:Y:S02]  /*0290*/  FSETP.GT.AND P5, PT, R20, 8.50705917302346158658e+37, PT ;  /* 0x7e8000001400780b */ /* 0x004fe40003fa4000 */
[----:B------:R-:W-:Y:S02]  /*02a0*/  FSETP.GEU.AND P4, PT, R18, 1.175494350822287508e-38, PT ;  /* 0x008000001200780b */ /* 0x000fe40003f8e000 */
[----:B------:R-:W-:Y:S02]  /*02b0*/  FSETP.GEU.AND P3, PT, R20, 1.175494350822287508e-38, PT ;  /* 0x008000001400780b */ /* 0x000fe40003f6e000 */
[----:B-----5:R-:W-:Y:S01]  /*02c0*/  FSETP.GT.AND P2, PT, R12, 8.50705917302346158658e+37, PT ;  /* 0x7e8000000c00780b */ /* 0x020fe20003f44000 */
[----:B------:R-:W-:Y:S01]  /*02d0*/  @P6 FMUL R18, R18, 0.25 ;  /* 0x3e80000012126820 */ /* 0x000fe20000400000 */
[----:B---3--:R-:W-:Y:S01]  /*02e0*/  FADD R4, R4, -R8 ;  /* 0x8000000804047221 */ /* 0x008fe20000000000 */
[----:B------:R-:W-:-:S02]  /*02f0*/  FSETP.GEU.AND P0, PT, R12, 1.175494350822287508e-38, PT ;  /* 0x008000000c00780b */ /* 0x000fc40003f0e000 */
[----:B------:R-:W-:Y:S02]  /*0300*/  FSEL R8, R0, 1, P6 ;  /* 0x3f80000000087808 */ /* 0x000fe40003000000 */
[----:B------:R-:W-:Y:S01]  /*0310*/  @P5 FMUL R20, R20, 0.25 ;  /* 0x3e80000014145820 */ /* 0x000fe20000400000 */
[C---:B-1----:R-:W-:Y:S01]  /*0320*/  FSETP.GT.AND P1, PT, R13.reuse, 8.50705917302346158658e+37, PT ;  /* 0x7e8000000d00780b */ /* 0x042fe20003f24000 */
[----:B------:R-:W-:Y:S01]  /*0330*/  @!P4 FMUL R18, R18, 16777216 ;  /* 0x4b8000001212c820 */ /* 0x000fe20000400000 */
[----:B------:R-:W-:Y:S01]  /*0340*/  FSETP.GEU.AND P6, PT, R13, 1.175494350822287508e-38, PT ;  /* 0x008000000d00780b */ /* 0x000fe20003fce000 */
[----:B------:R-:W-:Y:S01]  /*0350*/  @!P3 FMUL R20, R20, 16777216 ;  /* 0x4b8000001414b820 */ /* 0x000fe20000400000 */
[----:B------:R-:W-:Y:S02]  /*0360*/  FADD R5, R5, -R9 ;  /* 0x8000000905057221 */ /* 0x000fe40000000000 */
[----:B------:R-:W1:Y:S01]  /*0370*/  MUFU.RCP R9, R18 ;  /* 0x0000001200097308 */ /* 0x000e620000001000 */
[----:B------:R-:W-:Y:S01]  /*0380*/  @P2 FMUL R12, R12, 0.25 ;  /* 0x3e8000000c0c2820 */ /* 0x000fe20000400000 */
[----:B------:R-:W-:-:S06]  /*0390*/  FADD R7, R7, -R11 ;  /* 0x8000000b07077221 */ /* 0x000fcc0000000000 */
[----:B------:R-:W2:Y:S01]  /*03a0*/  MUFU.RCP R20, R20 ;  /* 0x0000001400147308 */ /* 0x000ea20000001000 */
[----:B------:R-:W-:Y:S01]  /*03b0*/  @P1 FMUL R13, R13, 0.25 ;  /* 0x3e8000000d0d1820 */ /* 0x000fe20000400000 */
[----:B------:R-:W-:Y:S01]  /*03c0*/  @!P0 FMUL R12, R12, 16777216 ;  /* 0x4b8000000c0c8820 */ /* 0x000fe20000400000 */
[----:B------:R-:W-:Y:S01]  /*03d0*/  FSEL R11, R0, 1, P5 ;  /* 0x3f800000000b7808 */ /* 0x000fe20002800000 */
[----:B----4-:R-:W-:Y:S01]  /*03e0*/  FADD R29, R29, -R25 ;  /* 0x800000191d1d7221 */ /* 0x010fe20000000000 */
[----:B------:R-:W-:Y:S01]  /*03f0*/  @!P6 FMUL R13, R13, 16777216 ;  /* 0x4b8000000d0de820 */ /* 0x000fe20000400000 */
[----:B------:R-:W-:Y:S01]  /*0400*/  FADD R24, R28, -R24 ;  /* 0x800000181c187221 */ /* 0x000fe20000000000 */
[----:B------:R-:W-:Y:S01]  /*0410*/  @!P4 FMUL R8, R8, 16777216 ;  /* 0x4b8000000808c820 */ /* 0x000fe20000400000 */
[----:B------:R-:W3:Y:S01]  /*0420*/  MUFU.RCP R25, R12 ;  /* 0x0000000c00197308 */ /* 0x000ee20000001000 */
[----:B------:R-:W-:Y:S02]  /*0430*/  @!P3 FMUL R11, R11, 16777216 ;  /* 0x4b8000000b0bb820 */ /* 0x000fe40000400000 */
[----:B-1----:R-:W-:Y:S01]  /*0440*/  FMUL R9, R9, R8 ;  /* 0x0000000809097220 */ /* 0x002fe20000400000 */
[----:B------:R-:W-:-:S04]  /*0450*/  FSEL R8, R0, 1, P2 ;  /* 0x3f80000000087808 */ /* 0x000fc80001000000 */
[----:B------:R-:W1:Y:S01]  /*0460*/  MUFU.RCP R28, R13 ;  /* 0x0000000d001c7308 */ /* 0x000e620000001000 */
[----:B--2---:R-:W-:Y:S01]  /*0470*/  FMUL R18, R20, R11 ;  /* 0x0000000b14127220 */ /* 0x004fe20000400000 */
[----:B------:R-:W-:Y:S01]  /*0480*/  FSEL R11, R0, 1, P1 ;  /* 0x3f800000000b7808 */ /* 0x000fe20000800000 */
[----:B------:R-:W-:Y:S01]  /*0490*/  @!P0 FMUL R8, R8, 16777216 ;  /* 0x4b80000008088820 */ /* 0x000fe20000400000 */
[----:B------:R-:W-:-:S03]  /*04a0*/  FMUL R21, R9, R4 ;  /* 0x0000000409157220 */ /* 0x000fc60000400000 */
[----:B------:R-:W-:Y:S01]  /*04b0*/  @!P6 FMUL R11, R11, 16777216 ;  /* 0x4b8000000b0be820 */ /* 0x000fe20000400000 */
[----:B---3--:R-:W-:Y:S01]  /*04c0*/  FMUL R25, R25, R8 ;  /* 0x0000000819197220 */ /* 0x008fe20000400000 */
[----:B------:R-:W-:Y:S01]  /*04d0*/  FADD R6, R6, -R10 ;  /* 0x8000000a06067221 */ /* 0x000fe20000000000 */
[----:B0-----:R-:W-:-:S04]  /*04e0*/  IMAD.WIDE R8, R19, 0x4, R32 ;  /* 0x0000000413087825 */ /* 0x001fc800078e0220 */
[----:B------:R-:W-:Y:S01]  /*04f0*/  FMUL R18, R18, R5 ;  /* 0x0000000512127220 */ /* 0x000fe20000400000 */
[----:B-1----:R-:W-:Y:S01]  /*0500*/  FMUL R28, R28, R11 ;  /* 0x0000000b1c1c7220 */ /* 0x002fe20000400000 */
[----:B------:R-:W-:Y:S01]  /*0510*/  FMUL R25, R25, R6 ;  /* 0x0000000619197220 */ /* 0x000fe20000400000 */
[----:B------:R-:W2:Y:S02]  /*0520*/  LDG.E.EL.128 R8, desc[UR4][R8.64] ;  /* 0x0000000408087981 */ /* 0x000ea4000c2e1d00 */
[----:B------:R-:W-:Y:S02]  /*0530*/  FMUL R28, R28, R7 ;  /* 0x000000071c1c7220 */ /* 0x000fe40000400000 */
[----:B------:R-:W2:Y:S01]  /*0540*/  LDG.E.EL.128 R4, desc[UR4][R34.64] ;  /* 0x0000000422047981 */ /* 0x000ea2000c2e1d00 */
[----:B------:R-:W-:-:S06]  /*0550*/  IMAD.WIDE R12, R3, 0x4, R16 ;  /* 0x00000004030c7825 */ /* 0x000fcc00078e0210 */
[----:B------:R-:W3:Y:S01]  /*0560*/  LDG.E.EL.128 R12, desc[UR4][R12.64] ;  /* 0x000000040c0c7981 */ /* 0x000ee2000c2e1d00 */
[----:B------:R-:W-:-:S04]  /*0570*/  IMAD.WIDE R16, R3, 0x4, R22 ;  /* 0x0000000403107825 */ /* 0x000fc800078e0216 */
[----:B------:R-:W-:-:S04]  /*0580*/  IMAD.WIDE R22, R3, 0x4, R32 ;  /* 0x0000000403167825 */ /* 0x000fc800078e0220 */
[----:B--2---:R-:W-:Y:S01]  /*0590*/  FFMA R4, R4, R21, R8 ;  /* 0x0000001504047223 */ /* 0x004fe20000000008 */
[----:B------:R-:W-:Y:S01]  /*05a0*/  FFMA R5, R5, R18, R9 ;  /* 0x0000001205057223 */ /* 0x000fe20000000009 */
[----:B------:R-:W2:Y:S04]  /*05b0*/  LDG.E.EL.128 R20, desc[UR4][R22.64] ;  /* 0x0000000416147981 */ /* 0x000ea8000c2e1d00 */
[----:B------:R-:W2:Y:S01]  /*05c0*/  LDG.E.EL.128 R16, desc[UR4][R16.64] ;  /* 0x0000000410107981 */ /* 0x000ea2000c2e1d00 */
[----:B---3--:R-:W-:Y:S01]  /*05d0*/  FADD R3, R12, 9.9999997473787516356e-06 ;  /* 0x3727c5ac0c037421 */ /* 0x008fe20000000000 */
[----:B------:R-:W-:Y:S01]  /*05e0*/  FADD R14, R14, 9.9999997473787516356e-06 ;  /* 0x3727c5ac0e0e7421 */ /* 0x000fe20000000000 */
[----:B------:R-:W-:-:S04]  /*05f0*/  FADD R8, R13, 9.9999997473787516356e-06 ;  /* 0x3727c5ac0d087421 */ /* 0x000fc80000000000 */
[----:B------:R-:W0:Y:S01]  /*0600*/  MUFU.SQRT R3, R3 ;  /* 0x0000000300037308 */ /* 0x000e220000002000 */
[----:B------:R-:W-:Y:S01]  /*0610*/  FADD R15, R15, 9.9999997473787516356e-06 ;  /* 0x3727c5ac0f0f7421 */ /* 0x000fe20000000000 */
[----:B------:R-:W-:-:S06]  /*0620*/  FFMA R6, R6, R25, R10 ;  /* 0x0000001906067223 */ /* 0x000fcc000000000a */
[----:B------:R-:W1:Y:S08]  /*0630*/  MUFU.SQRT R9, R14 ;  /* 0x0000000e00097308 */ /* 0x000e700000002000 */
[----:B------:R-:W3:Y:S01]  /*0640*/  MUFU.SQRT R8, R8 ;  /* 0x0000000800087308 */ /* 0x000ee20000002000 */
[----:B0-----:R-:W-:-:S07]  /*0650*/  FSETP.GT.AND P6, PT, R3, 8.50705917302346158658e+37, PT ;  /* 0x7e8000000300780b */ /* 0x001fce0003fc4000 */
[----:B------:R-:W0:Y:S01]  /*0660*/  MUFU.SQRT R10, R15 ;  /* 0x0000000f000a7308 */ /* 0x000e220000002000 */
[C---:B-1----:R-:W-:Y:S02]  /*0670*/  FSETP.GT.AND P3, PT, R9.reuse, 8.50705917302346158658e+37, PT ;  /* 0x7e8000000900780b */ /* 0x042fe40003f64000 */
[----:B------:R-:W-:Y:S02]  /*0680*/  FSETP.GEU.AND P0, PT, R9, 1.175494350822287508e-38, PT ;  /* 0x008000000900780b */ /* 0x000fe40003f0e000 */
[C---:B---3--:R-:W-:Y:S01]  /*0690*/  FSETP.GT.AND P5, PT, R8.reuse, 8.50705917302346158658e+37, PT ;  /* 0x7e8000000800780b */ /* 0x048fe20003fa4000 */
[----:B------:R-:W-:Y:S01]  /*06a0*/  FFMA R7, R7, R28, R11 ;  /* 0x0000001c07077223 */ /* 0x000fe2000000000b */
[----:B------:R-:W-:Y:S02]  /*06b0*/  FSETP.GEU.AND P1, PT, R8, 1.175494350822287508e-38, PT ;  /* 0x008000000800780b */ /* 0x000fe40003f2e000 */
[C---:B------:R-:W-:Y:S01]  /*06c0*/  FSETP.GEU.AND P4, PT, R3.reuse, 1.175494350822287508e-38, PT ;  /* 0x008000000300780b */ /* 0x040fe20003f8e000 */
[----:B------:R-:W-:Y:S01]  /*06d0*/  @P6 FMUL R3, R3, 0.25 ;  /* 0x3e80000003036820 */ /* 0x000fe20000400000 */
[----:B0-----:R-:W-:-:S02]  /*06e0*/  FSETP.GT.AND P2, PT, R10, 8.50705917302346158658e+37, PT ;  /* 0x7e8000000a00780b */ /* 0x001fc40003f44000 */
[----:B------:R-:W-:Y:S02]  /*06f0*/  FSEL R11, R0, 1, P6 ;  /* 0x3f800000000b7808 */ /* 0x000fe40003000000 */
[----:B------:R-:W-:Y:S01]  /*0700*/  FSETP.GEU.AND P6, PT, R10, 1.175494350822287508e-38, PT ;  /* 0x008000000a00780b */ /* 0x000fe20003fce000 */
[----:B------:R-:W-:Y:S02]  /*0710*/  @P3 FMUL R9, R9, 0.25 ;  /* 0x3e80000009093820 */ /* 0x000fe40000400000 */
[----:B------:R-:W-:Y:S02]  /*0720*/  @P5 FMUL R8, R8, 0.25 ;  /* 0x3e80000008085820 */ /* 0x000fe40000400000 */
[----:B------:R-:W-:Y:S02]  /*0730*/  @!P0 FMUL R9, R9, 16777216 ;  /* 0x4b80000009098820 */ /* 0x000fe40000400000 */
[----:B------:R-:W-:Y:S02]  /*0740*/  @!P1 FMUL R8, R8, 16777216 ;  /* 0x4b80000008089820 */ /* 0x000fe40000400000 */
[----:B------:R-:W-:Y:S01]  /*0750*/  @P2 FMUL R10, R10, 0.25 ;  /* 0x3e8000000a0a2820 */ /* 0x000fe20000400000 */
[----:B------:R-:W-:Y:S01]  /*0760*/  @!P4 FMUL R3, R3, 16777216 ;  /* 0x4b8000000303c820 */ /* 0x000fe20000400000 */
[----:B------:R-:W0:Y:S02]  /*0770*/  MUFU.RCP R9, R9 ;  /* 0x0000000900097308 */ /* 0x000e240000001000 */
[----:B------:R-:W-:Y:S01]  /*0780*/  @!P6 FMUL R10, R10, 16777216 ;  /* 0x4b8000000a0ae820 */ /* 0x000fe20000400000 */
[----:B------:R-:W-:-:S05]  /*0790*/  FSEL R14, R0, 1, P3 ;  /* 0x3f800000000e7808 */ /* 0x000fca0001800000 */
[----:B------:R-:W1:Y:S01]  /*07a0*/  MUFU.RCP R8, R8 ;  /* 0x0000000800087308 */ /* 0x000e620000001000 */
[----:B------:R-:W-:-:S07]  /*07b0*/  @!P0 FMUL R14, R14, 16777216 ;  /* 0x4b8000000e0e8820 */ /* 0x000fce0000400000 */
[----:B------:R3:W4:Y:S01]  /*07c0*/  MUFU.RCP R12, R3 ;  /* 0x00000003000c7308 */ /* 0x0007220000001000 */
[----:B------:R-:W-:-:S07]  /*07d0*/  FSEL R13, R0, 1, P2 ;  /* 0x3f800000000d7808 */ /* 0x000fce0001000000 */
[----:B------:R-:W5:Y:S01]  /*07e0*/  MUFU.RCP R10, R10 ;  /* 0x0000000a000a7308 */ /* 0x000f620000001000 */
[----:B---3--:R-:W-:Y:S01]  /*07f0*/  FSEL R3, R0, 1, P5 ;  /* 0x3f80000000037808 */ /* 0x008fe20002800000 */
[----:B------:R-:W-:Y:S01]  /*0800*/  FADD R26, R30, -R26 ;  /* 0x8000001a1e1a7221 */ /* 0x000fe20000000000 */
[----:B0-----:R-:W-:Y:S01]  /*0810*/  FMUL R9, R9, R14 ;  /* 0x0000000e09097220 */ /* 0x001fe20000400000 */
[----:B------:R-:W-:Y:S01]  /*0820*/  @!P4 FMUL R11, R11, 16777216 ;  /* 0x4b8000000b0bc820 */ /* 0x000fe20000400000 */
[----:B------:R-:W-:Y:S01]  /*0830*/  FSETP.GTU.AND P3, PT, R7, RZ, PT ;  /* 0x000000ff0700720b */ /* 0x000fe20003f6c000 */
[----:B------:R-:W-:Y:S01]  /*0840*/  @!P1 FMUL R3, R3, 16777216 ;  /* 0x4b80000003039820 */ /* 0x000fe20000400000 */
[----:B------:R-:W-:Y:S01]  /*0850*/  @!P6 FMUL R13, R13, 16777216 ;  /* 0x4b8000000d0de820 */ /* 0x000fe20000400000 */
[----:B------:R-:W-:Y:S01]  /*0860*/  FMUL R9, R9, R26 ;  /* 0x0000001a09097220 */ /* 0x000fe20000400000 */
[----:B------:R-:W-:Y:S01]  /*0870*/  FSETP.GTU.AND P5, PT, R6, RZ, PT ;  /* 0x000000ff0600720b */ /* 0x000fe20003fac000 */
[----:B-1----:R-:W-:Y:S01]  /*0880*/  FMUL R8, R8, R3 ;  /* 0x0000000308087220 */ /* 0x002fe20000400000 */
[----:B----4-:R-:W-:Y:S01]  /*0890*/  FMUL R11, R12, R11 ;  /* 0x0000000b0c0b7220 */ /* 0x010fe20000400000 */
[----:B------:R-:W-:Y:S01]  /*08a0*/  FSEL R7, R7, RZ, P3 ;  /* 0x000000ff07077208 */ /* 0x000fe20001800000 */
[----:B------:R-:W-:Y:S01]  /*08b0*/  FADD R27, R31, -R27 ;  /* 0x8000001b1f1b7221 */ /* 0x000fe20000000000 */
[----:B------:R-:W-:Y:S01]  /*08c0*/  FMUL R8, R8, R29 ;  /* 0x0000001d08087220 */ /* 0x000fe20000400000 */
[----:B-----5:R-:W-:Y:S01]  /*08d0*/  FMUL R10, R10, R13 ;  /* 0x0000000d0a0a7220 */ /* 0x020fe20000400000 */
[----:B------:R-:W-:Y:S01]  /*08e0*/  FSEL R6, R6, RZ, P5 ;  /* 0x000000ff06067208 */ /* 0x000fe20002800000 */
[----:B------:R-:W-:Y:S01]  /*08f0*/  FMUL R11, R11, R24 ;  /* 0x000000180b0b7220 */ /* 0x000fe20000400000 */
[----:B------:R-:W-:Y:S01]  /*0900*/  FSETP.GTU.AND P0, PT, R5, RZ, PT ;  /* 0x000000ff0500720b */ /* 0x000fe20003f0c000 */
[----:B------:R-:W0:Y:S01]  /*0910*/  LDC.64 R12, c[0x0][0x238] ;  /* 0x00008e00ff0c7b82 */ /* 0x000e220000000a00 */
[----:B------:R-:W-:Y:S01]  /*0920*/  FSETP.GEU.AND P5, PT, R7, 6, PT ;  /* 0x40c000000700780b */ /* 0x000fe20003fae000 */
[----:B------:R-:W-:Y:S01]  /*0930*/  FMUL R10, R10, R27 ;  /* 0x0000001b0a0a7220 */ /* 0x000fe20000400000 */
[----:B------:R-:W-:-:S02]  /*0940*/  FSETP.GTU.AND P4, PT, R4, RZ, PT ;  /* 0x000000ff0400720b */ /* 0x000fc40003f8c000 */
[----:B------:R-:W-:Y:S02]  /*0950*/  FSEL R5, R5, RZ, P0 ;  /* 0x000000ff05057208 */ /* 0x000fe40000000000 */
[----:B------:R-:W-:Y:S02]  /*0960*/  FSETP.GEU.AND P0, PT, R6, 6, PT ;  /* 0x40c000000600780b */ /* 0x000fe40003f0e000 */
[----:B------:R-:W-:Y:S02]  /*0970*/  FSEL R4, R4, RZ, P4 ;  /* 0x000000ff04047208 */ /* 0x000fe40002000000 */
[----:B------:R-:W-:-:S04]  /*0980*/  FSETP.NAN.AND P4, PT, R7, R7, PT ;  /* 0x000000070700720b */ /* 0x000fc80003f88000 */
[----:B------:R-:W-:Y:S01]  /*0990*/  @P5 SEL R7, R7, 0x40c00000, P4 ;  /* 0x40c0000007075807 */ /* 0x000fe20002000000 */
[----:B0-----:R-:W-:-:S04]  /*09a0*/  IMAD.WIDE R2, R2, 0x4, R12 ;  /* 0x0000000402027825 */ /* 0x001fc800078e020c */
[----:B--2---:R-:W-:Y:S01]  /*09b0*/  FFMA R9, R18, R9, R22 ;  /* 0x0000000912097223 */ /* 0x004fe20000000016 */
[----:B------:R-:W-:Y:S01]  /*09c0*/  FFMA R8, R17, R8, R21 ;  /* 0x0000000811087223 */ /* 0x000fe20000000015 */
[----:B------:R-:W-:Y:S01]  /*09d0*/  FFMA R11, R16, R11, R20 ;  /* 0x0000000b100b7223 */ /* 0x000fe20000000014 */
[----:B------:R-:W-:Y:S02]  /*09e0*/  FFMA R19, R19, R10, R23 ;  /* 0x0000000a13137223 */ /* 0x000fe40000000017 */
[C---:B------:R-:W-:Y:S02]  /*09f0*/  FSETP.GTU.AND P1, PT, R9.reuse, RZ, PT ;  /* 0x000000ff0900720b */ /* 0x040fe40003f2c000 */
[----:B------:R-:W-:Y:S02]  /*0a00*/  FSETP.GTU.AND P2, PT, R8, RZ, PT ;  /* 0x000000ff0800720b */ /* 0x000fe40003f4c000 */
[----:B------:R-:W-:Y:S02]  /*0a10*/  FSEL R10, R9, RZ, P1 ;  /* 0x000000ff090a7208 */ /* 0x000fe40000800000 */
[----:B------:R-:W-:-:S02]  /*0a20*/  FSETP.GTU.AND P3, PT, R11, RZ, PT ;  /* 0x000000ff0b00720b */ /* 0x000fc40003f6c000 */
[----:B------:R-:W-:Y:S02]  /*0a30*/  FSETP.GEU.AND P1, PT, R5, 6, PT ;  /* 0x40c000000500780b */ /* 0x000fe40003f2e000 */
[----:B------:R-:W-:Y:S02]  /*0a40*/  FSETP.GTU.AND P6, PT, R19, RZ, PT ;  /* 0x000000ff1300720b */ /* 0x000fe40003fcc000 */
[----:B------:R-:W-:Y:S02]  /*0a50*/  FSEL R9, R8, RZ, P2 ;  /* 0x000000ff08097208 */ /* 0x000fe40001000000 */
[----:B------:R-:W-:Y:S02]  /*0a60*/  FSEL R8, R11, RZ, P3 ;  /* 0x000000ff0b087208 */ /* 0x000fe40001800000 */
[----:B------:R-:W-:Y:S02]  /*0a70*/  FSETP.NAN.AND P2, PT, R6, R6, PT ;  /* 0x000000060600720b */ /* 0x000fe40003f48000 */
[----:B------:R-:W-:-:S02]  /*0a80*/  FSETP.GEU.AND P3, PT, R4, 6, PT ;  /* 0x40c000000400780b */ /* 0x000fc40003f6e000 */
[----:B------:R-:W-:Y:S02]  /*0a90*/  FSETP.GEU.AND P5, PT, R10, 6, PT ;  /* 0x40c000000a00780b */ /* 0x000fe40003fae000 */
[----:B------:R-:W-:Y:S02]  /*0aa0*/  FSEL R11, R19, RZ, P6 ;  /* 0x000000ff130b7208 */ /* 0x000fe40003000000 */
[----:B------:R-:W-:Y:S02]  /*0ab0*/  FSETP.NAN.AND P6, PT, R5, R5, PT ;  /* 0x000000050500720b */ /* 0x000fe40003fc8000 */
[----:B------:R-:W-:Y:S02]  /*0ac0*/  @P0 SEL R6, R6, 0x40c00000, P2 ;  /* 0x40c0000006060807 */ /* 0x000fe40001000000 */
[----:B------:R-:W-:Y:S02]  /*0ad0*/  FSETP.GEU.AND P4, PT, R9, 6, PT ;  /* 0x40c000000900780b */ /* 0x000fe40003f8e000 */
[----:B------:R-:W-:-:S02]  /*0ae0*/  FSETP.GEU.AND P2, PT, R8, 6, PT ;  /* 0x40c000000800780b */ /* 0x000fc40003f4e000 */
[----:B------:R-:W-:Y:S02]  /*0af0*/  FSETP.GEU.AND P0, PT, R11, 6, PT ;  /* 0x40c000000b00780b */ /* 0x000fe40003f0e000 */
[----:B------:R-:W-:Y:S02]  /*0b00*/  @P1 SEL R5, R5, 0x40c00000, P6 ;  /* 0x40c0000005051807 */ /* 0x000fe40003000000 */
[----:B------:R-:W-:Y:S02]  /*0b10*/  FSETP.NAN.AND P6, PT, R4, R4, PT ;  /* 0x000000040400720b */ /* 0x000fe40003fc8000 */
[----:B------:R-:W-:Y:S02]  /*0b20*/  FSETP.NAN.AND P1, PT, R10, R10, PT ;  /* 0x0000000a0a00720b */ /* 0x000fe40003f28000 */
[----:B------:R-:W-:Y:S02]  /*0b30*/  @P3 SEL R4, R4, 0x40c00000, P6 ;  /* 0x40c0000004043807 */ /* 0x000fe40003000000 */
[----:B------:R-:W-:-:S02]  /*0b40*/  @P5 SEL R10, R10, 0x40c00000, P1 ;  /* 0x40c000000a0a5807 */ /* 0x000fc40000800000 */
[----:B------:R-:W-:Y:S02]  /*0b50*/  FSETP.NAN.AND P6, PT, R9, R9, PT ;  /* 0x000000090900720b */ /* 0x000fe40003fc8000 */
[C---:B------:R-:W-:Y:S02]  /*0b60*/  FSETP.NAN.AND P3, PT, R8.reuse, R8, PT ;  /* 0x000000080800720b */ /* 0x040fe40003f68000 */
[----:B------:R-:W-:Y:S02]  /*0b70*/  FSETP.NAN.AND P1, PT, R11, R11, PT ;  /* 0x0000000b0b00720b */ /* 0x000fe40003f28000 */
[----:B------:R-:W-:Y:S02]  /*0b80*/  @P4 SEL R9, R9, 0x40c00000, P6 ;  /* 0x40c0000009094807 */ /* 0x000fe40003000000 */
[----:B------:R-:W-:Y:S02]  /*0b90*/  @P2 SEL R8, R8, 0x40c00000, P3 ;  /* 0x40c0000008082807 */ /* 0x000fe40001800000 */
[----:B------:R-:W-:Y:S01]  /*0ba0*/  @P0 SEL R11, R11, 0x40c00000, P1 ;  /* 0x40c000000b0b0807 */ /* 0x000fe20000800000 */
[----:B------:R-:W-:Y:S04]  /*0bb0*/  STG.E.128 desc[UR4][R2.64], R4 ;  /* 0x0000000402007986 */ /* 0x000fe8000c101d04 */
[----:B------:R-:W-:Y:S01]  /*0bc0*/  STG.E.128 desc[UR4][R2.64+0x800], R8 ;  /* 0x0008000802007986 */ /* 0x000fe2000c101d04 */
[----:B------:R-:W-:Y:S05]  /*0bd0*/  EXIT ;  /* 0x000000000000794d */ /* 0x000fea0003800000 */
.L_x_0:
[----:B------:R-:W-:-:S00]  /*0be0*/  BRA `(.L_x_0) ;  /* 0xfffffffc00fc7947 */ /* 0x000fc0000383ffff */
[----:B------:R-:W-:-:S00]  /*0bf0*/  NOP ;  /* 0x0000000000007918 */ /* 0x000fc00000000000 */
        /* <DEDUP_REMOVED lines=8> */
.L_x_1:


//--------------------- .nv.global.init           --------------------------
	.section	.nv.global.init,"aw",@progbits
.nv.global.init:
	.type		_$_str,@object
	.size		_$_str,(_$_str_$_2 - _$_str)
_$_str:
        /*0000*/ 	.byte	0x5f, 0x5f, 0x43, 0x55, 0x44, 0x41, 0x5f, 0x46, 0x54, 0x5a, 0x00
	.type		_$_str_$_2,@object
	.size		_$_str_$_2,(.L_1 - _$_str_$_2)
_$_str_$_2:
        /*000b*/ 	.byte	0x5f, 0x5f, 0x43, 0x55, 0x44, 0x41, 0x5f, 0x50, 0x52, 0x45, 0x43, 0x5f, 0x53, 0x51, 0x52, 0x54
        /*001b*/ 	.byte	0x00
.L_1:


//--------------------- .nv.constant0.triton_poi_fused__native_batch_norm_legit_no_training_hardtanh_7 --------------------------
	.section	.nv.constant0.triton_poi_fused__native_batch_norm_legit_no_training_hardtanh_7,"a",@progbits
	.sectionflags	@""
	.align	4
.nv.constant0.triton_poi_fused__native_batch_norm_legit_no_training_hardtanh_7:
	.zero		580
